//
// Generated by NVIDIA NVVM Compiler
//
// Compiler Build ID: CL-36424714
// Cuda compilation tools, release 13.0, V13.0.88
// Based on NVVM 20.0.0
//

.version 9.0
.target sm_100
.address_size 64

	// .globl	_Z16printMemTransferPi
.extern .func  (.param .b32 func_retval0) vprintf
(
	.param .b64 vprintf_param_0,
	.param .b64 vprintf_param_1
)
;
.global .align 1 .b8 $str[32] = {116, 105, 100, 32, 58, 32, 37, 100, 44, 32, 103, 105, 100, 32, 58, 32, 37, 100, 124, 32, 118, 97, 108, 117, 101, 32, 58, 32, 37, 100, 10};

.visible .entry _Z16printMemTransferPi(
	.param .u64 .ptr .align 1 _Z16printMemTransferPi_param_0
)
{
	.local .align 8 .b8 	__local_depot0[16];
	.reg .b64 	%SP;
	.reg .b64 	%SPL;
	.reg .b32 	%r<8>;
	.reg .b64 	%rd<9>;

	mov.u64 	%SPL, __local_depot0;
	cvta.local.u64 	%SP, %SPL;
	ld.param.u64 	%rd1, [_Z16printMemTransferPi_param_0];
	cvta.to.global.u64 	%rd2, %rd1;
	add.u64 	%rd3, %SP, 0;
	add.u64 	%rd4, %SPL, 0;
	mov.u32 	%r1, %ctaid.x;
	mov.u32 	%r2, %ntid.x;
	mov.u32 	%r3, %tid.x;
	mad.lo.s32 	%r4, %r1, %r2, %r3;
	mul.wide.s32 	%rd5, %r4, 4;
	add.s64 	%rd6, %rd2, %rd5;
	ld.global.u32 	%r5, [%rd6];
	st.local.v2.u32 	[%rd4], {%r3, %r4};
	st.local.u32 	[%rd4+8], %r5;
	mov.u64 	%rd7, $str;
	cvta.global.u64 	%rd8, %rd7;
	{ // callseq 0, 0
	.param .b64 param0;
	st.param.b64 	[param0], %rd8;
	.param .b64 param1;
	st.param.b64 	[param1], %rd3;
	.param .b32 retval0;
	call.uni (retval0), 
	vprintf, 
	(
	param0, 
	param1
	);
	ld.param.b32 	%r6, [retval0];
	} // callseq 0
	ret;

}
	// .globl	_Z18printMemTransfer_sPii
.visible .entry _Z18printMemTransfer_sPii(
	.param .u64 .ptr .align 1 _Z18printMemTransfer_sPii_param_0,
	.param .u32 _Z18printMemTransfer_sPii_param_1
)
{
	.local .align 8 .b8 	__local_depot1[16];
	.reg .b64 	%SP;
	.reg .b64 	%SPL;
	.reg .pred 	%p<2>;
	.reg .b32 	%r<9>;
	.reg .b64 	%rd<9>;

	mov.u64 	%SPL, __local_depot1;
	cvta.local.u64 	%SP, %SPL;
	ld.param.u64 	%rd1, [_Z18printMemTransfer_sPii_param_0];
	ld.param.u32 	%r3, [_Z18printMemTransfer_sPii_param_1];
	mov.u32 	%r4, %ctaid.x;
	mov.u32 	%r5, %ntid.x;
	mov.u32 	%r1, %tid.x;
	mad.lo.s32 	%r2, %r4, %r5, %r1;
	setp.ge.s32 	%p1, %r2, %r3;
	@%p1 bra 	$L__BB1_2;
	add.u64 	%rd2, %SP, 0;
	add.u64 	%rd3, %SPL, 0;
	cvta.to.global.u64 	%rd4, %rd1;
	mul.wide.s32 	%rd5, %r2, 4;
	add.s64 	%rd6, %rd4, %rd5;
	ld.global.u32 	%r6, [%rd6];
	st.local.v2.u32 	[%rd3], {%r1, %r2};
	st.local.u32 	[%rd3+8], %r6;
	mov.u64 	%rd7, $str;
	cvta.global.u64 	%rd8, %rd7;
	{ // callseq 1, 0
	.param .b64 param0;
	st.param.b64 	[param0], %rd8;
	.param .b64 param1;
	st.param.b64 	[param1], %rd2;
	.param .b32 retval0;
	call.uni (retval0), 
	vprintf, 
	(
	param0, 
	param1
	);
	ld.param.b32 	%r7, [retval0];
	} // callseq 1
$L__BB1_2:
	ret;

}


// ===== COMPILED SASS (sm_100) =====

	.target	sm_100

	.elftype	@"ET_EXEC"


//--------------------- .note.nv.tkinfo           --------------------------
	.section	.note.nv.tkinfo,"",@"SHT_NOTE"
	.sectionflags	@"SHF_NOTE_NV_TKINFO"
	.tkinfo
        /*0018*/ 	.word	0x00000002
        /*0030*/ 	.string	""
        /*0030*/ 	.string	"ptxas"
        /*0030*/ 	.string	"Cuda compilation tools, release 13.0, V13.0.88"
        /*0030*/ 	.string	"Build cuda_13.0.r13.0/compiler.36424714_0"
        /*0030*/ 	.string	"-arch sm_100 -m 64 "



//--------------------- .note.nv.cuinfo           --------------------------
	.section	.note.nv.cuinfo,"",@"SHT_NOTE"
	.sectionflags	@"SHF_NOTE_NV_CUINFO"
        /*0018*/ 	.short	0x0002
        /*001a*/ 	.short	0x0064
        /*001c*/ 	.short	0x0082
	.zero		2


//--------------------- .nv.info                  --------------------------
	.section	.nv.info,"",@"SHT_CUDA_INFO"
	.align	4


	//----- nvinfo : EIATTR_REGCOUNT
	.align		4
        /*0000*/ 	.byte	0x04, 0x2f
        /*0002*/ 	.short	(.L_2 - .L_1)
	.align		4
.L_1:
        /*0004*/ 	.word	index@(_Z16printMemTransferPi)
        /*0008*/ 	.word	0x00000018


	//----- nvinfo : EIATTR_FRAME_SIZE
	.align		4
.L_2:
        /*000c*/ 	.byte	0x04, 0x11
        /*000e*/ 	.short	(.L_4 - .L_3)
	.align		4
.L_3:
        /*0010*/ 	.word	index@(_Z16printMemTransferPi)
        /*0014*/ 	.word	0x00000010


	//----- nvinfo : EIATTR_REGCOUNT
	.align		4
.L_4:
        /*0018*/ 	.byte	0x04, 0x2f
        /*001a*/ 	.short	(.L_6 - .L_5)
	.align		4
.L_5:
        /*001c*/ 	.word	index@(_Z18printMemTransfer_sPii)
        /*0020*/ 	.word	0x00000018


	//----- nvinfo : EIATTR_FRAME_SIZE
	.align		4
.L_6:
        /*0024*/ 	.byte	0x04, 0x11
        /*0026*/ 	.short	(.L_8 - .L_7)
	.align		4
.L_7:
        /*0028*/ 	.word	index@(_Z18printMemTransfer_sPii)
        /*002c*/ 	.word	0x00000010


	//----- nvinfo : EIATTR_MIN_STACK_SIZE
	.align		4
.L_8:
        /*0030*/ 	.byte	0x04, 0x12
        /*0032*/ 	.short	(.L_10 - .L_9)
	.align		4
.L_9:
        /*0034*/ 	.word	index@(_Z18printMemTransfer_sPii)
        /*0038*/ 	.word	0x00000010


	//----- nvinfo : EIATTR_MIN_STACK_SIZE
	.align		4
.L_10:
        /*003c*/ 	.byte	0x04, 0x12
        /*003e*/ 	.short	(.L_12 - .L_11)
	.align		4
.L_11:
        /*0040*/ 	.word	index@(_Z16printMemTransferPi)
        /*0044*/ 	.word	0x00000010
.L_12:


//--------------------- .nv.compat                --------------------------
	.section	.nv.compat,"",@"SHT_CUDA_COMPAT_INFO"
	.align	4
        /*0000*/ 	.byte	0x02, 0x09, 0x00, 0x00, 0x02, 0x02, 0x01, 0x00, 0x02, 0x05, 0x05, 0x00, 0x03, 0x07, 0x01, 0x01
        /*0010*/ 	.byte	0x02, 0x03, 0x00, 0x00, 0x02, 0x06, 0x01, 0x00, 0x04, 0x0b, 0x08, 0x00, 0x09, 0x00, 0x00, 0x00
        /*0020*/ 	.byte	0x00, 0x00, 0x00, 0x00


//--------------------- .nv.info._Z18printMemTransfer_sPii --------------------------
	.section	.nv.info._Z18printMemTransfer_sPii,"",@"SHT_CUDA_INFO"
	.sectionflags	@""
	.align	4


	//----- nvinfo : EIATTR_CUDA_API_VERSION
	.align		4
        /*0000*/ 	.byte	0x04, 0x37
        /*0002*/ 	.short	(.L_14 - .L_13)
.L_13:
        /*0004*/ 	.word	0x00000082


	//----- nvinfo : EIATTR_KPARAM_INFO
	.align		4
.L_14:
        /*0008*/ 	.byte	0x04, 0x17
        /*000a*/ 	.short	(.L_16 - .L_15)
.L_15:
        /*000c*/ 	.word	0x00000000
        /*0010*/ 	.short	0x0001
        /*0012*/ 	.short	0x0008
        /*0014*/ 	.byte	0x00, 0xf0, 0x11, 0x00


	//----- nvinfo : EIATTR_KPARAM_INFO
	.align		4
.L_16:
        /*0018*/ 	.byte	0x04, 0x17
        /*001a*/ 	.short	(.L_18 - .L_17)
.L_17:
        /*001c*/ 	.word	0x00000000
        /*0020*/ 	.short	0x0000
        /*0022*/ 	.short	0x0000
        /*0024*/ 	.byte	0x00, 0xf5, 0x21, 0x00


	//----- nvinfo : EIATTR_SPARSE_MMA_MASK
	.align		4
.L_18:
        /*0028*/ 	.byte	0x03, 0x50
        /*002a*/ 	.short	0x0000


	//----- nvinfo : EIATTR_MAXREG_COUNT
	.align		4
        /*002c*/ 	.byte	0x03, 0x1b
        /*002e*/ 	.short	0x00ff


	//----- nvinfo : EIATTR_EXTERNS
	.align		4
        /*0030*/ 	.byte	0x04, 0x0f
        /*0032*/ 	.short	(.L_20 - .L_19)


	//   ....[0]....
	.align		4
.L_19:
        /*0034*/ 	.word	index@(vprintf)


	//----- nvinfo : EIATTR_MERCURY_ISA_VERSION
	.align		4
.L_20:
        /*0038*/ 	.byte	0x03, 0x5f
        /*003a*/ 	.short	0x0101


	//----- nvinfo : EIATTR_VRC_CTA_INIT_COUNT
	.align		4
        /*003c*/ 	.byte	0x02, 0x4a
	.zero		1
	.zero		1


	//----- nvinfo : EIATTR_SYSCALL_OFFSETS
	.align		4
        /*0040*/ 	.byte	0x04, 0x46
        /*0042*/ 	.short	(.L_22 - .L_21)


	//   ....[0]....
.L_21:
        /*0044*/ 	.word	0x00000190


	//----- nvinfo : EIATTR_EXIT_INSTR_OFFSETS
	.align		4
.L_22:
        /*0048*/ 	.byte	0x04, 0x1c
        /*004a*/ 	.short	(.L_24 - .L_23)


	//   ....[0]....
.L_23:
        /*004c*/ 	.word	0x000000c0


	//   ....[1]....
        /*0050*/ 	.word	0x000001a0


	//----- nvinfo : EIATTR_CRS_STACK_SIZE
	.align		4
.L_24:
        /*0054*/ 	.byte	0x04, 0x1e
        /*0056*/ 	.short	(.L_26 - .L_25)
.L_25:
        /*0058*/ 	.word	0x00000000


	//----- nvinfo : EIATTR_CBANK_PARAM_SIZE
	.align		4
.L_26:
        /*005c*/ 	.byte	0x03, 0x19
        /*005e*/ 	.short	0x000c


	//----- nvinfo : EIATTR_PARAM_CBANK
	.align		4
        /*0060*/ 	.byte	0x04, 0x0a
        /*0062*/ 	.short	(.L_28 - .L_27)
	.align		4
.L_27:
        /*0064*/ 	.word	index@(.nv.constant0._Z18printMemTransfer_sPii)
        /*0068*/ 	.short	0x0380
        /*006a*/ 	.short	0x000c


	//----- nvinfo : EIATTR_SW_WAR
	.align		4
.L_28:
        /*006c*/ 	.byte	0x04, 0x36
        /*006e*/ 	.short	(.L_30 - .L_29)
.L_29:
        /*0070*/ 	.word	0x00000008
.L_30:


//--------------------- .nv.info._Z16printMemTransferPi --------------------------
	.section	.nv.info._Z16printMemTransferPi,"",@"SHT_CUDA_INFO"
	.sectionflags	@""
	.align	4


	//----- nvinfo : EIATTR_CUDA_API_VERSION
	.align		4
        /*0000*/ 	.byte	0x04, 0x37
        /*0002*/ 	.short	(.L_32 - .L_31)
.L_31:
        /*0004*/ 	.word	0x00000082


	//----- nvinfo : EIATTR_KPARAM_INFO
	.align		4
.L_32:
        /*0008*/ 	.byte	0x04, 0x17
        /*000a*/ 	.short	(.L_34 - .L_33)
.L_33:
        /*000c*/ 	.word	0x00000000
        /*0010*/ 	.short	0x0000
        /*0012*/ 	.short	0x0000
        /*0014*/ 	.byte	0x00, 0xf5, 0x21, 0x00


	//----- nvinfo : EIATTR_SPARSE_MMA_MASK
	.align		4
.L_34:
        /*0018*/ 	.byte	0x03, 0x50
        /*001a*/ 	.short	0x0000


	//----- nvinfo : EIATTR_MAXREG_COUNT
	.align		4
        /*001c*/ 	.byte	0x03, 0x1b
        /*001e*/ 	.short	0x00ff


	//----- nvinfo : EIATTR_EXTERNS
	.align		4
        /*0020*/ 	.byte	0x04, 0x0f
        /*0022*/ 	.short	(.L_36 - .L_35)


	//   ....[0]....
	.align		4
.L_35:
        /*0024*/ 	.word	index@(vprintf)


	//----- nvinfo : EIATTR_MERCURY_ISA_VERSION
	.align		4
.L_36:
        /*0028*/ 	.byte	0x03, 0x5f
        /*002a*/ 	.short	0x0101


	//----- nvinfo : EIATTR_VRC_CTA_INIT_COUNT
	.align		4
        /*002c*/ 	.byte	0x02, 0x4a
	.zero		1
	.zero		1


	//----- nvinfo : EIATTR_SYSCALL_OFFSETS
	.align		4
        /*0030*/ 	.byte	0x04, 0x46
        /*0032*/ 	.short	(.L_38 - .L_37)


	//   ....[0]....
.L_37:
        /*0034*/ 	.word	0x00000160


	//----- nvinfo : EIATTR_EXIT_INSTR_OFFSETS
	.align		4
.L_38:
        /*0038*/ 	.byte	0x04, 0x1c
        /*003a*/ 	.short	(.L_40 - .L_39)


	//   ....[0]....
.L_39:
        /*003c*/ 	.word	0x00000170


	//----- nvinfo : EIATTR_CBANK_PARAM_SIZE
	.align		4
.L_40:
        /*0040*/ 	.byte	0x03, 0x19
        /*0042*/ 	.short	0x0008


	//----- nvinfo : EIATTR_PARAM_CBANK
	.align		4
        /*0044*/ 	.byte	0x04, 0x0a
        /*0046*/ 	.short	(.L_42 - .L_41)
	.align		4
.L_41:
        /*0048*/ 	.word	index@(.nv.constant0._Z16printMemTransferPi)
        /*004c*/ 	.short	0x0380
        /*004e*/ 	.short	0x0008


	//----- nvinfo : EIATTR_SW_WAR
	.align		4
.L_42:
        /*0050*/ 	.byte	0x04, 0x36
        /*0052*/ 	.short	(.L_44 - .L_43)
.L_43:
        /*0054*/ 	.word	0x00000008
.L_44:


//--------------------- .nv.callgraph             --------------------------
	.section	.nv.callgraph,"",@"SHT_CUDA_CALLGRAPH"
	.align	4
	.sectionentsize	8
	.align		4
        /*0000*/ 	.word	0x00000000
	.align		4
        /*0004*/ 	.word	0xffffffff
	.align		4
        /*0008*/ 	.word	index@(_Z18printMemTransfer_sPii)
	.align		4
        /*000c*/ 	.word	index@(vprintf)
	.align		4
        /*0010*/ 	.word	index@(_Z16printMemTransferPi)
	.align		4
        /*0014*/ 	.word	index@(vprintf)
	.align		4
        /*0018*/ 	.word	0x00000000
	.align		4
        /*001c*/ 	.word	0xfffffffe
	.align		4
        /*0020*/ 	.word	0x00000000
	.align		4
        /*0024*/ 	.word	0xfffffffd
	.align		4
        /*0028*/ 	.word	0x00000000
	.align		4
        /*002c*/ 	.word	0xfffffffc


//--------------------- .nv.constant4             --------------------------
	.section	.nv.constant4,"a",@progbits
	.align	8
	.align		8
.nv.constant4:
        /*0000*/ 	.dword	vprintf
	.align		8
        /*0008*/ 	.dword	$str


//--------------------- .text._Z18printMemTransfer_sPii --------------------------
	.section	.text._Z18printMemTransfer_sPii,"ax",@progbits
	.align	128
        .global         _Z18printMemTransfer_sPii
        .type           _Z18printMemTransfer_sPii,@function
        .size           _Z18printMemTransfer_sPii,(.L_x_4 - _Z18printMemTransfer_sPii)
        .other          _Z18printMemTransfer_sPii,@"STO_CUDA_ENTRY STV_DEFAULT"
_Z18printMemTransfer_sPii:
.text._Z18printMemTransfer_sPii:
[----:B------:R-:W0:Y:S01]  /*0000*/  LDC R1, c[0x0][0x37c] ;  /* 0x0000df00ff017b82 */ /* 0x000e220000000800 */
[----:B------:R-:W1:Y:S01]  /*0010*/  S2R R10, SR_TID.X ;  /* 0x00000000000a7919 */ /* 0x000e620000002100 */
[----:B------:R-:W2:Y:S06]  /*0020*/  LDCU UR5, c[0x0][0x2fc] ;  /* 0x00005f80ff0577ac */ /* 0x000eac0008000800 */
[----:B------:R-:W1:Y:S01]  /*0030*/  S2UR UR6, SR_CTAID.X ;  /* 0x00000000000679c3 */ /* 0x000e620000002500 */
[----:B0-----:R-:W-:Y:S01]  /*0040*/  VIADD R1, R1, 0xfffffff0 ;  /* 0xfffffff001017836 */ /* 0x001fe20000000000 */
[----:B------:R-:W0:Y:S01]  /*0050*/  LDCU UR7, c[0x0][0x388] ;  /* 0x00007100ff0777ac */ /* 0x000e220008000800 */
[----:B------:R-:W3:Y:S05]  /*0060*/  LDCU UR4, c[0x0][0x2f8] ;  /* 0x00005f00ff0477ac */ /* 0x000eea0008000800 */
[----:B------:R-:W1:Y:S01]  /*0070*/  LDC R11, c[0x0][0x360] ;  /* 0x0000d800ff0b7b82 */ /* 0x000e620000000800 */
[----:B---3--:R-:W-:-:S05]  /*0080*/  IADD3 R6, P1, PT, R1, UR4, RZ ;  /* 0x0000000401067c10 */ /* 0x008fca000ff3e0ff */
[----:B--2---:R-:W-:Y:S02]  /*0090*/  IMAD.X R7, RZ, RZ, UR5, P1 ;  /* 0x00000005ff077e24 */ /* 0x004fe400088e06ff */
[----:B-1----:R-:W-:-:S05]  /*00a0*/  IMAD R11, R11, UR6, R10 ;  /* 0x000000060b0b7c24 */ /* 0x002fca000f8e020a */
[----:B0-----:R-:W-:-:S13]  /*00b0*/  ISETP.GE.AND P0, PT, R11, UR7, PT ;  /* 0x000000070b007c0c */ /* 0x001fda000bf06270 */
[----:B------:R-:W-:Y:S05]  /*00c0*/  @P0 EXIT ;  /* 0x000000000000094d */ /* 0x000fea0003800000 */
[----:B------:R-:W0:Y:S01]  /*00d0*/  LDC.64 R2, c[0x0][0x380] ;  /* 0x0000e000ff027b82 */ /* 0x000e220000000a00 */
[----:B------:R-:W1:Y:S01]  /*00e0*/  LDCU.64 UR4, c[0x0][0x358] ;  /* 0x00006b00ff0477ac */ /* 0x000e620008000a00 */
[----:B0-----:R-:W-:-:S06]  /*00f0*/  IMAD.WIDE R2, R11, 0x4, R2 ;  /* 0x000000040b027825 */ /* 0x001fcc00078e0202 */
[----:B-1----:R-:W2:Y:S01]  /*0100*/  LDG.E R2, desc[UR4][R2.64] ;  /* 0x0000000402027981 */ /* 0x002ea2000c1e1900 */
[----:B------:R-:W-:Y:S01]  /*0110*/  MOV R0, 0x0 ;  /* 0x0000000000007802 */ /* 0x000fe20000000f00 */
[----:B------:R-:W0:Y:S02]  /*0120*/  LDCU.64 UR4, c[0x4][0x8] ;  /* 0x01000100ff0477ac */ /* 0x000e240008000a00 */
[----:B------:R1:W-:Y:S01]  /*0130*/  STL.64 [R1], R10 ;  /* 0x0000000a01007387 */ /* 0x0003e20000100a00 */
[----:B------:R1:W3:Y:S01]  /*0140*/  LDC.64 R8, c[0x4][R0] ;  /* 0x0100000000087b82 */ /* 0x0002e20000000a00 */
[----:B0-----:R-:W-:Y:S01]  /*0150*/  MOV R4, UR4 ;  /* 0x0000000400047c02 */ /* 0x001fe20008000f00 */
[----:B------:R-:W-:Y:S01]  /*0160*/  IMAD.U32 R5, RZ, RZ, UR5 ;  /* 0x00000005ff057e24 */ /* 0x000fe2000f8e00ff */
[----:B--23--:R1:W-:Y:S06]  /*0170*/  STL [R1+0x8], R2 ;  /* 0x0000080201007387 */ /* 0x00c3ec0000100800 */
[----:B------:R-:W-:-:S07]  /*0180*/  LEPC R20, `(.L_x_0) ;  /* 0x000000001014794e */ /* 0x000fce0000000000 */
[----:B-1----:R-:W-:Y:S05]  /*0190*/  CALL.ABS.NOINC R8 ;  /* 0x0000000008007343 */ /* 0x002fea0003c00000 */
.L_x_0:
[----:B------:R-:W-:Y:S05]  /*01a0*/  EXIT ;  /* 0x000000000000794d */ /* 0x000fea0003800000 */
.L_x_1:
[----:B------:R-:W-:-:S00]  /*01b0*/  BRA `(.L_x_1) ;  /* 0xfffffffc00fc7947 */ /* 0x000fc0000383ffff */
[----:B------:R-:W-:-:S00]  /*01c0*/  NOP ;  /* 0x0000000000007918 */ /* 0x000fc00000000000 */
        /* <DEDUP_REMOVED lines=11> */
.L_x_4:


//--------------------- .text._Z16printMemTransferPi --------------------------
	.section	.text._Z16printMemTransferPi,"ax",@progbits
	.align	128
        .global         _Z16printMemTransferPi
        .type           _Z16printMemTransferPi,@function
        .size           _Z16printMemTransferPi,(.L_x_5 - _Z16printMemTransferPi)
        .other          _Z16printMemTransferPi,@"STO_CUDA_ENTRY STV_DEFAULT"
_Z16printMemTransferPi:
.text._Z16printMemTransferPi:
[----:B------:R-:W0:Y:S01]  /*0000*/  LDC R1, c[0x0][0x37c] ;  /* 0x0000df00ff017b82 */ /* 0x000e220000000800 */
[----:B------:R-:W1:Y:S01]  /*0010*/  S2R R10, SR_TID.X ;  /* 0x00000000000a7919 */ /* 0x000e620000002100 */
[----:B------:R-:W2:Y:S06]  /*0020*/  LDCU UR6, c[0x0][0x2fc] ;  /* 0x00005f80ff0677ac */ /* 0x000eac0008000800 */
[----:B------:R-:W1:Y:S01]  /*0030*/  S2UR UR7, SR_CTAID.X ;  /* 0x00000000000779c3 */ /* 0x000e620000002500 */
[----:B0-----:R-:W-:Y:S01]  /*0040*/  VIADD R1, R1, 0xfffffff0 ;  /* 0xfffffff001017836 */ /* 0x001fe20000000000 */
[----:B------:R-:W0:Y:S06]  /*0050*/  LDCU.64 UR4, c[0x0][0x358] ;  /* 0x00006b00ff0477ac */ /* 0x000e2c0008000a00 */
[----:B------:R-:W3:Y:S01]  /*0060*/  LDC.64 R2, c[0x0][0x380] ;  /* 0x0000e000ff027b82 */ /* 0x000ee20000000a00 */
[----:B------:R-:W-:Y:S01]  /*0070*/  MOV R0, 0x0 ;  /* 0x0000000000007802 */ /* 0x000fe20000000f00 */
[----:B------:R-:W4:Y:S06]  /*0080*/  LDCU.64 UR8, c[0x4][0x8] ;  /* 0x01000100ff0877ac */ /* 0x000f2c0008000a00 */
[----:B------:R-:W1:Y:S02]  /*0090*/  LDC R11, c[0x0][0x360] ;  /* 0x0000d800ff0b7b82 */ /* 0x000e640000000800 */
[----:B-1----:R-:W-:-:S04]  /*00a0*/  IMAD R11, R11, UR7, R10 ;  /* 0x000000070b0b7c24 */ /* 0x002fc8000f8e020a */
[----:B---3--:R-:W-:-:S06]  /*00b0*/  IMAD.WIDE R2, R11, 0x4, R2 ;  /* 0x000000040b027825 */ /* 0x008fcc00078e0202 */
[----:B0-----:R-:W3:Y:S01]  /*00c0*/  LDG.E R2, desc[UR4][R2.64] ;  /* 0x0000000402027981 */ /* 0x001ee2000c1e1900 */
[----:B------:R-:W0:Y:S01]  /*00d0*/  LDCU UR4, c[0x0][0x2f8] ;  /* 0x00005f00ff0477ac */ /* 0x000e220008000800 */
[----:B------:R1:W1:Y:S01]  /*00e0*/  LDC.64 R8, c[0x4][R0] ;  /* 0x0100000000087b82 */ /* 0x0002620000000a00 */
[----:B----4-:R-:W-:Y:S01]  /*00f0*/  IMAD.U32 R4, RZ, RZ, UR8 ;  /* 0x00000008ff047e24 */ /* 0x010fe2000f8e00ff */
[----:B------:R4:W-:Y:S01]  /*0100*/  STL.64 [R1], R10 ;  /* 0x0000000a01007387 */ /* 0x0009e20000100a00 */
[----:B------:R-:W-:Y:S02]  /*0110*/  MOV R5, UR9 ;  /* 0x0000000900057c02 */ /* 0x000fe40008000f00 */
[----:B0-----:R-:W-:-:S04]  /*0120*/  IADD3 R6, P0, PT, R1, UR4, RZ ;  /* 0x0000000401067c10 */ /* 0x001fc8000ff1e0ff */
[----:B--2---:R-:W-:Y:S01]  /*0130*/  IADD3.X R7, PT, PT, RZ, UR6, RZ, P0, !PT ;  /* 0x00000006ff077c10 */ /* 0x004fe200087fe4ff */
[----:B-1-3--:R4:W-:Y:S08]  /*0140*/  STL [R1+0x8], R2 ;  /* 0x0000080201007387 */ /* 0x00a9f00000100800 */
[----:B------:R-:W-:-:S07]  /*0150*/  LEPC R20, `(.L_x_2) ;  /* 0x000000001014794e */ /* 0x000fce0000000000 */
[----:B----4-:R-:W-:Y:S05]  /*0160*/  CALL.ABS.NOINC R8 ;  /* 0x0000000008007343 */ /* 0x010fea0003c00000 */
.L_x_2:
[----:B------:R-:W-:Y:S05]  /*0170*/  EXIT ;  /* 0x000000000000794d */ /* 0x000fea0003800000 */
.L_x_3:
        /* <DEDUP_REMOVED lines=16> */
.L_x_5:


//--------------------- .nv.global.init           --------------------------
	.section	.nv.global.init,"aw",@progbits
.nv.global.init:
	.type		$str,@object
	.size		$str,(.L_0 - $str)
$str:
        /*0000*/ 	.byte	0x74, 0x69, 0x64, 0x20, 0x3a, 0x20, 0x25, 0x64, 0x2c, 0x20, 0x67, 0x69, 0x64, 0x20, 0x3a, 0x20
        /*0010*/ 	.byte	0x25, 0x64, 0x7c, 0x20, 0x76, 0x61, 0x6c, 0x75, 0x65, 0x20, 0x3a, 0x20, 0x25, 0x64, 0x0a, 0x00
.L_0:


//--------------------- .nv.shared.reserved.0     --------------------------
	.section	.nv.shared.reserved.0,"aw",@nobits
	.weak		__nv_reservedSMEM_offset_0_alias
	.size		__nv_reservedSMEM_offset_0_alias, 0, 64
	.other		__nv_reservedSMEM_offset_0_alias,@"STO_CUDA_RESERVED_SHARED STV_DEFAULT"
__nv_reservedSMEM_offset_0_alias:
	.zero		0
	.zero		64


//--------------------- .nv.constant0._Z18printMemTransfer_sPii --------------------------
	.section	.nv.constant0._Z18printMemTransfer_sPii,"a",@progbits
	.sectionflags	@""
	.align	4
.nv.constant0._Z18printMemTransfer_sPii:
	.zero		908


//--------------------- .nv.constant0._Z16printMemTransferPi --------------------------
	.section	.nv.constant0._Z16printMemTransferPi,"a",@progbits
	.sectionflags	@""
	.align	4
.nv.constant0._Z16printMemTransferPi:
	.zero		904


//--------------------- SYMBOLS --------------------------

	.type		.nv.reservedSmem.offset0,@object
	.size		.nv.reservedSmem.offset0,0x4
	.type		vprintf,@function
